//
// Generated by NVIDIA NVVM Compiler
//
// Compiler Build ID: CL-36424714
// Cuda compilation tools, release 13.0, V13.0.88
// Based on NVVM 20.0.0
//

.version 9.0
.target sm_100
.address_size 64

	// .globl	_Z9sumowaniePiS_S_

.visible .entry _Z9sumowaniePiS_S_(
	.param .u64 .ptr .align 1 _Z9sumowaniePiS_S__param_0,
	.param .u64 .ptr .align 1 _Z9sumowaniePiS_S__param_1,
	.param .u64 .ptr .align 1 _Z9sumowaniePiS_S__param_2
)
{
	.reg .pred 	%p<2>;
	.reg .b32 	%r<8>;
	.reg .b64 	%rd<11>;

	ld.param.u64 	%rd1, [_Z9sumowaniePiS_S__param_0];
	ld.param.u64 	%rd2, [_Z9sumowaniePiS_S__param_1];
	ld.param.u64 	%rd3, [_Z9sumowaniePiS_S__param_2];
	mov.u32 	%r2, %ctaid.x;
	mov.u32 	%r3, %ntid.x;
	mov.u32 	%r4, %tid.x;
	mad.lo.s32 	%r1, %r2, %r3, %r4;
	setp.gt.s32 	%p1, %r1, 99;
	@%p1 bra 	$L__BB0_2;
	cvta.to.global.u64 	%rd4, %rd1;
	cvta.to.global.u64 	%rd5, %rd2;
	cvta.to.global.u64 	%rd6, %rd3;
	mul.wide.s32 	%rd7, %r1, 4;
	add.s64 	%rd8, %rd4, %rd7;
	ld.global.u32 	%r5, [%rd8];
	add.s64 	%rd9, %rd5, %rd7;
	ld.global.u32 	%r6, [%rd9];
	add.s32 	%r7, %r6, %r5;
	add.s64 	%rd10, %rd6, %rd7;
	st.global.u32 	[%rd10], %r7;
$L__BB0_2:
	ret;

}


// ===== COMPILED SASS (sm_100) =====

	.target	sm_100

	.elftype	@"ET_EXEC"


//--------------------- .note.nv.tkinfo           --------------------------
	.section	.note.nv.tkinfo,"",@"SHT_NOTE"
	.sectionflags	@"SHF_NOTE_NV_TKINFO"
	.tkinfo
        /*0018*/ 	.word	0x00000002
        /*0030*/ 	.string	""
        /*0030*/ 	.string	"ptxas"
        /*0030*/ 	.string	"Cuda compilation tools, release 13.0, V13.0.88"
        /*0030*/ 	.string	"Build cuda_13.0.r13.0/compiler.36424714_0"
        /*0030*/ 	.string	"-arch sm_100 -m 64 "



//--------------------- .note.nv.cuinfo           --------------------------
	.section	.note.nv.cuinfo,"",@"SHT_NOTE"
	.sectionflags	@"SHF_NOTE_NV_CUINFO"
        /*0018*/ 	.short	0x0002
        /*001a*/ 	.short	0x0064
        /*001c*/ 	.short	0x0082
	.zero		2


//--------------------- .nv.info                  --------------------------
	.section	.nv.info,"",@"SHT_CUDA_INFO"
	.align	4


	//----- nvinfo : EIATTR_REGCOUNT
	.align		4
        /*0000*/ 	.byte	0x04, 0x2f
        /*0002*/ 	.short	(.L_1 - .L_0)
	.align		4
.L_0:
        /*0004*/ 	.word	index@(_Z9sumowaniePiS_S_)
        /*0008*/ 	.word	0x0000000c


	//----- nvinfo : EIATTR_FRAME_SIZE
	.align		4
.L_1:
        /*000c*/ 	.byte	0x04, 0x11
        /*000e*/ 	.short	(.L_3 - .L_2)
	.align		4
.L_2:
        /*0010*/ 	.word	index@(_Z9sumowaniePiS_S_)
        /*0014*/ 	.word	0x00000000


	//----- nvinfo : EIATTR_MIN_STACK_SIZE
	.align		4
.L_3:
        /*0018*/ 	.byte	0x04, 0x12
        /*001a*/ 	.short	(.L_5 - .L_4)
	.align		4
.L_4:
        /*001c*/ 	.word	index@(_Z9sumowaniePiS_S_)
        /*0020*/ 	.word	0x00000000
.L_5:


//--------------------- .nv.compat                --------------------------
	.section	.nv.compat,"",@"SHT_CUDA_COMPAT_INFO"
	.align	4
        /*0000*/ 	.byte	0x02, 0x09, 0x00, 0x00, 0x02, 0x02, 0x01, 0x00, 0x02, 0x05, 0x05, 0x00, 0x03, 0x07, 0x01, 0x01
        /*0010*/ 	.byte	0x02, 0x03, 0x00, 0x00, 0x02, 0x06, 0x01, 0x00, 0x04, 0x0b, 0x08, 0x00, 0x09, 0x00, 0x00, 0x00
        /*0020*/ 	.byte	0x00, 0x00, 0x00, 0x00


//--------------------- .nv.info._Z9sumowaniePiS_S_ --------------------------
	.section	.nv.info._Z9sumowaniePiS_S_,"",@"SHT_CUDA_INFO"
	.sectionflags	@""
	.align	4


	//----- nvinfo : EIATTR_CUDA_API_VERSION
	.align		4
        /*0000*/ 	.byte	0x04, 0x37
        /*0002*/ 	.short	(.L_7 - .L_6)
.L_6:
        /*0004*/ 	.word	0x00000082


	//----- nvinfo : EIATTR_KPARAM_INFO
	.align		4
.L_7:
        /*0008*/ 	.byte	0x04, 0x17
        /*000a*/ 	.short	(.L_9 - .L_8)
.L_8:
        /*000c*/ 	.word	0x00000000
        /*0010*/ 	.short	0x0002
        /*0012*/ 	.short	0x0010
        /*0014*/ 	.byte	0x00, 0xf5, 0x21, 0x00


	//----- nvinfo : EIATTR_KPARAM_INFO
	.align		4
.L_9:
        /*0018*/ 	.byte	0x04, 0x17
        /*001a*/ 	.short	(.L_11 - .L_10)
.L_10:
        /*001c*/ 	.word	0x00000000
        /*0020*/ 	.short	0x0001
        /*0022*/ 	.short	0x0008
        /*0024*/ 	.byte	0x00, 0xf5, 0x21, 0x00


	//----- nvinfo : EIATTR_KPARAM_INFO
	.align		4
.L_11:
        /*0028*/ 	.byte	0x04, 0x17
        /*002a*/ 	.short	(.L_13 - .L_12)
.L_12:
        /*002c*/ 	.word	0x00000000
        /*0030*/ 	.short	0x0000
        /*0032*/ 	.short	0x0000
        /*0034*/ 	.byte	0x00, 0xf5, 0x21, 0x00


	//----- nvinfo : EIATTR_SPARSE_MMA_MASK
	.align		4
.L_13:
        /*0038*/ 	.byte	0x03, 0x50
        /*003a*/ 	.short	0x0000


	//----- nvinfo : EIATTR_MAXREG_COUNT
	.align		4
        /*003c*/ 	.byte	0x03, 0x1b
        /*003e*/ 	.short	0x00ff


	//----- nvinfo : EIATTR_MERCURY_ISA_VERSION
	.align		4
        /*0040*/ 	.byte	0x03, 0x5f
        /*0042*/ 	.short	0x0101


	//----- nvinfo : EIATTR_VRC_CTA_INIT_COUNT
	.align		4
        /*0044*/ 	.byte	0x02, 0x4a
	.zero		1
	.zero		1


	//----- nvinfo : EIATTR_EXIT_INSTR_OFFSETS
	.align		4
        /*0048*/ 	.byte	0x04, 0x1c
        /*004a*/ 	.short	(.L_15 - .L_14)


	//   ....[0]....
.L_14:
        /*004c*/ 	.word	0x00000060


	//   ....[1]....
        /*0050*/ 	.word	0x00000120


	//----- nvinfo : EIATTR_CBANK_PARAM_SIZE
	.align		4
.L_15:
        /*0054*/ 	.byte	0x03, 0x19
        /*0056*/ 	.short	0x0018


	//----- nvinfo : EIATTR_PARAM_CBANK
	.align		4
        /*0058*/ 	.byte	0x04, 0x0a
        /*005a*/ 	.short	(.L_17 - .L_16)
	.align		4
.L_16:
        /*005c*/ 	.word	index@(.nv.constant0._Z9sumowaniePiS_S_)
        /*0060*/ 	.short	0x0380
        /*0062*/ 	.short	0x0018


	//----- nvinfo : EIATTR_SW_WAR
	.align		4
.L_17:
        /*0064*/ 	.byte	0x04, 0x36
        /*0066*/ 	.short	(.L_19 - .L_18)
.L_18:
        /*0068*/ 	.word	0x00000008
.L_19:


//--------------------- .nv.callgraph             --------------------------
	.section	.nv.callgraph,"",@"SHT_CUDA_CALLGRAPH"
	.align	4
	.sectionentsize	8
	.align		4
        /*0000*/ 	.word	0x00000000
	.align		4
        /*0004*/ 	.word	0xffffffff
	.align		4
        /*0008*/ 	.word	0x00000000
	.align		4
        /*000c*/ 	.word	0xfffffffe
	.align		4
        /*0010*/ 	.word	0x00000000
	.align		4
        /*0014*/ 	.word	0xfffffffd
	.align		4
        /*0018*/ 	.word	0x00000000
	.align		4
        /*001c*/ 	.word	0xfffffffc


//--------------------- .text._Z9sumowaniePiS_S_  --------------------------
	.section	.text._Z9sumowaniePiS_S_,"ax",@progbits
	.align	128
        .global         _Z9sumowaniePiS_S_
        .type           _Z9sumowaniePiS_S_,@function
        .size           _Z9sumowaniePiS_S_,(.L_x_1 - _Z9sumowaniePiS_S_)
        .other          _Z9sumowaniePiS_S_,@"STO_CUDA_ENTRY STV_DEFAULT"
_Z9sumowaniePiS_S_:
.text._Z9sumowaniePiS_S_:
[----:B------:R-:W-:Y:S01]  /*0000*/  LDC R1, c[0x0][0x37c] ;  /* 0x0000df00ff017b82 */ /* 0x000fe20000000800 */
[----:B------:R-:W0:Y:S07]  /*0010*/  S2R R0, SR_TID.X ;  /* 0x0000000000007919 */ /* 0x000e2e0000002100 */
[----:B------:R-:W0:Y:S08]  /*0020*/  S2UR UR4, SR_CTAID.X ;  /* 0x00000000000479c3 */ /* 0x000e300000002500 */
[----:B------:R-:W0:Y:S02]  /*0030*/  LDC R9, c[0x0][0x360] ;  /* 0x0000d800ff097b82 */ /* 0x000e240000000800 */
[----:B0-----:R-:W-:-:S05]  /*0040*/  IMAD R9, R9, UR4, R0 ;  /* 0x0000000409097c24 */ /* 0x001fca000f8e0200 */
[----:B------:R-:W-:-:S13]  /*0050*/  ISETP.GT.AND P0, PT, R9, 0x63, PT ;  /* 0x000000630900780c */ /* 0x000fda0003f04270 */
[----:B------:R-:W-:Y:S05]  /*0060*/  @P0 EXIT ;  /* 0x000000000000094d */ /* 0x000fea0003800000 */
[----:B------:R-:W0:Y:S01]  /*0070*/  LDC.64 R2, c[0x0][0x380] ;  /* 0x0000e000ff027b82 */ /* 0x000e220000000a00 */
[----:B------:R-:W1:Y:S07]  /*0080*/  LDCU.64 UR4, c[0x0][0x358] ;  /* 0x00006b00ff0477ac */ /* 0x000e6e0008000a00 */
[----:B------:R-:W2:Y:S08]  /*0090*/  LDC.64 R4, c[0x0][0x388] ;  /* 0x0000e200ff047b82 */ /* 0x000eb00000000a00 */
[----:B------:R-:W3:Y:S01]  /*00a0*/  LDC.64 R6, c[0x0][0x390] ;  /* 0x0000e400ff067b82 */ /* 0x000ee20000000a00 */
[----:B0-----:R-:W-:-:S06]  /*00b0*/  IMAD.WIDE R2, R9, 0x4, R2 ;  /* 0x0000000409027825 */ /* 0x001fcc00078e0202 */
[----:B-1----:R-:W4:Y:S01]  /*00c0*/  LDG.E R2, desc[UR4][R2.64] ;  /* 0x0000000402027981 */ /* 0x002f22000c1e1900 */
[----:B--2---:R-:W-:-:S06]  /*00d0*/  IMAD.WIDE R4, R9, 0x4, R4 ;  /* 0x0000000409047825 */ /* 0x004fcc00078e0204 */
[----:B------:R-:W4:Y:S01]  /*00e0*/  LDG.E R5, desc[UR4][R4.64] ;  /* 0x0000000404057981 */ /* 0x000f22000c1e1900 */
[----:B---3--:R-:W-:Y:S01]  /*00f0*/  IMAD.WIDE R6, R9, 0x4, R6 ;  /* 0x0000000409067825 */ /* 0x008fe200078e0206 */
[----:B----4-:R-:W-:-:S05]  /*0100*/  IADD3 R9, PT, PT, R2, R5, RZ ;  /* 0x0000000502097210 */ /* 0x010fca0007ffe0ff */
[----:B------:R-:W-:Y:S01]  /*0110*/  STG.E desc[UR4][R6.64], R9 ;  /* 0x0000000906007986 */ /* 0x000fe2000c101904 */
[----:B------:R-:W-:Y:S05]  /*0120*/  EXIT ;  /* 0x000000000000794d */ /* 0x000fea0003800000 */
.L_x_0:
[----:B------:R-:W-:-:S00]  /*0130*/  BRA `(.L_x_0) ;  /* 0xfffffffc00fc7947 */ /* 0x000fc0000383ffff */
[----:B------:R-:W-:-:S00]  /*0140*/  NOP ;  /* 0x0000000000007918 */ /* 0x000fc00000000000 */
        /* <DEDUP_REMOVED lines=11> */
.L_x_1:


//--------------------- .nv.shared.reserved.0     --------------------------
	.section	.nv.shared.reserved.0,"aw",@nobits
	.weak		__nv_reservedSMEM_offset_0_alias
	.size		__nv_reservedSMEM_offset_0_alias, 0, 64
	.other		__nv_reservedSMEM_offset_0_alias,@"STO_CUDA_RESERVED_SHARED STV_DEFAULT"
__nv_reservedSMEM_offset_0_alias:
	.zero		0
	.zero		64


//--------------------- .nv.constant0._Z9sumowaniePiS_S_ --------------------------
	.section	.nv.constant0._Z9sumowaniePiS_S_,"a",@progbits
	.sectionflags	@""
	.align	4
.nv.constant0._Z9sumowaniePiS_S_:
	.zero		920


//--------------------- SYMBOLS --------------------------

	.type		.nv.reservedSmem.offset0,@object
	.size		.nv.reservedSmem.offset0,0x4
